//
// Generated by NVIDIA NVVM Compiler
//
// Compiler Build ID: CL-36424714
// Cuda compilation tools, release 13.0, V13.0.88
// Based on NVVM 20.0.0
//

.version 9.0
.target sm_100
.address_size 64

	// .globl	_Z13staticReversePii
// _ZZ13staticReversePiiE1s has been demoted
.extern .shared .align 16 .b8 s[];

.visible .entry _Z13staticReversePii(
	.param .u64 .ptr .align 1 _Z13staticReversePii_param_0,
	.param .u32 _Z13staticReversePii_param_1
)
{
	.reg .b32 	%r<12>;
	.reg .b64 	%rd<5>;
	// demoted variable
	.shared .align 4 .b8 _ZZ13staticReversePiiE1s[256];
	ld.param.u64 	%rd1, [_Z13staticReversePii_param_0];
	ld.param.u32 	%r1, [_Z13staticReversePii_param_1];
	cvta.to.global.u64 	%rd2, %rd1;
	mov.u32 	%r2, %tid.x;
	mul.wide.u32 	%rd3, %r2, 4;
	add.s64 	%rd4, %rd2, %rd3;
	ld.global.u32 	%r3, [%rd4];
	shl.b32 	%r4, %r2, 2;
	mov.u32 	%r5, _ZZ13staticReversePiiE1s;
	add.s32 	%r6, %r5, %r4;
	st.shared.u32 	[%r6], %r3;
	bar.sync 	0;
	not.b32 	%r7, %r2;
	add.s32 	%r8, %r1, %r7;
	shl.b32 	%r9, %r8, 2;
	add.s32 	%r10, %r5, %r9;
	ld.shared.u32 	%r11, [%r10];
	st.global.u32 	[%rd4], %r11;
	ret;

}
	// .globl	_Z14dynamicReversePii
.visible .entry _Z14dynamicReversePii(
	.param .u64 .ptr .align 1 _Z14dynamicReversePii_param_0,
	.param .u32 _Z14dynamicReversePii_param_1
)
{
	.reg .b32 	%r<12>;
	.reg .b64 	%rd<5>;

	ld.param.u64 	%rd1, [_Z14dynamicReversePii_param_0];
	ld.param.u32 	%r1, [_Z14dynamicReversePii_param_1];
	cvta.to.global.u64 	%rd2, %rd1;
	mov.u32 	%r2, %tid.x;
	mul.wide.u32 	%rd3, %r2, 4;
	add.s64 	%rd4, %rd2, %rd3;
	ld.global.u32 	%r3, [%rd4];
	shl.b32 	%r4, %r2, 2;
	mov.u32 	%r5, s;
	add.s32 	%r6, %r5, %r4;
	st.shared.u32 	[%r6], %r3;
	bar.sync 	0;
	not.b32 	%r7, %r2;
	add.s32 	%r8, %r1, %r7;
	shl.b32 	%r9, %r8, 2;
	add.s32 	%r10, %r5, %r9;
	ld.shared.u32 	%r11, [%r10];
	st.global.u32 	[%rd4], %r11;
	ret;

}


// ===== COMPILED SASS (sm_100) =====

	.target	sm_100

	.elftype	@"ET_EXEC"


//--------------------- .note.nv.tkinfo           --------------------------
	.section	.note.nv.tkinfo,"",@"SHT_NOTE"
	.sectionflags	@"SHF_NOTE_NV_TKINFO"
	.tkinfo
        /*0018*/ 	.word	0x00000002
        /*0030*/ 	.string	""
        /*0030*/ 	.string	"ptxas"
        /*0030*/ 	.string	"Cuda compilation tools, release 13.0, V13.0.88"
        /*0030*/ 	.string	"Build cuda_13.0.r13.0/compiler.36424714_0"
        /*0030*/ 	.string	"-arch sm_100 -m 64 "



//--------------------- .note.nv.cuinfo           --------------------------
	.section	.note.nv.cuinfo,"",@"SHT_NOTE"
	.sectionflags	@"SHF_NOTE_NV_CUINFO"
        /*0018*/ 	.short	0x0002
        /*001a*/ 	.short	0x0064
        /*001c*/ 	.short	0x0082
	.zero		2


//--------------------- .nv.info                  --------------------------
	.section	.nv.info,"",@"SHT_CUDA_INFO"
	.align	4


	//----- nvinfo : EIATTR_REGCOUNT
	.align		4
        /*0000*/ 	.byte	0x04, 0x2f
        /*0002*/ 	.short	(.L_1 - .L_0)
	.align		4
.L_0:
        /*0004*/ 	.word	index@(_Z13staticReversePii)
        /*0008*/ 	.word	0x0000000a


	//----- nvinfo : EIATTR_FRAME_SIZE
	.align		4
.L_1:
        /*000c*/ 	.byte	0x04, 0x11
        /*000e*/ 	.short	(.L_3 - .L_2)
	.align		4
.L_2:
        /*0010*/ 	.word	index@(_Z13staticReversePii)
        /*0014*/ 	.word	0x00000000


	//----- nvinfo : EIATTR_REGCOUNT
	.align		4
.L_3:
        /*0018*/ 	.byte	0x04, 0x2f
        /*001a*/ 	.short	(.L_5 - .L_4)
	.align		4
.L_4:
        /*001c*/ 	.word	index@(_Z14dynamicReversePii)
        /*0020*/ 	.word	0x0000000a


	//----- nvinfo : EIATTR_FRAME_SIZE
	.align		4
.L_5:
        /*0024*/ 	.byte	0x04, 0x11
        /*0026*/ 	.short	(.L_7 - .L_6)
	.align		4
.L_6:
        /*0028*/ 	.word	index@(_Z14dynamicReversePii)
        /*002c*/ 	.word	0x00000000


	//----- nvinfo : EIATTR_MIN_STACK_SIZE
	.align		4
.L_7:
        /*0030*/ 	.byte	0x04, 0x12
        /*0032*/ 	.short	(.L_9 - .L_8)
	.align		4
.L_8:
        /*0034*/ 	.word	index@(_Z14dynamicReversePii)
        /*0038*/ 	.word	0x00000000


	//----- nvinfo : EIATTR_MIN_STACK_SIZE
	.align		4
.L_9:
        /*003c*/ 	.byte	0x04, 0x12
        /*003e*/ 	.short	(.L_11 - .L_10)
	.align		4
.L_10:
        /*0040*/ 	.word	index@(_Z13staticReversePii)
        /*0044*/ 	.word	0x00000000
.L_11:


//--------------------- .nv.compat                --------------------------
	.section	.nv.compat,"",@"SHT_CUDA_COMPAT_INFO"
	.align	4
        /*0000*/ 	.byte	0x02, 0x09, 0x00, 0x00, 0x02, 0x02, 0x01, 0x00, 0x02, 0x05, 0x05, 0x00, 0x03, 0x07, 0x01, 0x01
        /*0010*/ 	.byte	0x02, 0x03, 0x00, 0x00, 0x02, 0x06, 0x01, 0x00, 0x04, 0x0b, 0x08, 0x00, 0x09, 0x00, 0x00, 0x00
        /*0020*/ 	.byte	0x00, 0x00, 0x00, 0x00


//--------------------- .nv.info._Z14dynamicReversePii --------------------------
	.section	.nv.info._Z14dynamicReversePii,"",@"SHT_CUDA_INFO"
	.sectionflags	@""
	.align	4


	//----- nvinfo : EIATTR_CUDA_API_VERSION
	.align		4
        /*0000*/ 	.byte	0x04, 0x37
        /*0002*/ 	.short	(.L_13 - .L_12)
.L_12:
        /*0004*/ 	.word	0x00000082


	//----- nvinfo : EIATTR_KPARAM_INFO
	.align		4
.L_13:
        /*0008*/ 	.byte	0x04, 0x17
        /*000a*/ 	.short	(.L_15 - .L_14)
.L_14:
        /*000c*/ 	.word	0x00000000
        /*0010*/ 	.short	0x0001
        /*0012*/ 	.short	0x0008
        /*0014*/ 	.byte	0x00, 0xf0, 0x11, 0x00


	//----- nvinfo : EIATTR_KPARAM_INFO
	.align		4
.L_15:
        /*0018*/ 	.byte	0x04, 0x17
        /*001a*/ 	.short	(.L_17 - .L_16)
.L_16:
        /*001c*/ 	.word	0x00000000
        /*0020*/ 	.short	0x0000
        /*0022*/ 	.short	0x0000
        /*0024*/ 	.byte	0x00, 0xf5, 0x21, 0x00


	//----- nvinfo : EIATTR_SPARSE_MMA_MASK
	.align		4
.L_17:
        /*0028*/ 	.byte	0x03, 0x50
        /*002a*/ 	.short	0x0000


	//----- nvinfo : EIATTR_MAXREG_COUNT
	.align		4
        /*002c*/ 	.byte	0x03, 0x1b
        /*002e*/ 	.short	0x00ff


	//----- nvinfo : EIATTR_NUM_BARRIERS
	.align		4
        /*0030*/ 	.byte	0x02, 0x4c
        /*0032*/ 	.byte	0x01
	.zero		1


	//----- nvinfo : EIATTR_MERCURY_ISA_VERSION
	.align		4
        /*0034*/ 	.byte	0x03, 0x5f
        /*0036*/ 	.short	0x0101


	//----- nvinfo : EIATTR_VRC_CTA_INIT_COUNT
	.align		4
        /*0038*/ 	.byte	0x02, 0x4a
	.zero		1
	.zero		1


	//----- nvinfo : EIATTR_EXIT_INSTR_OFFSETS
	.align		4
        /*003c*/ 	.byte	0x04, 0x1c
        /*003e*/ 	.short	(.L_19 - .L_18)


	//   ....[0]....
.L_18:
        /*0040*/ 	.word	0x00000120


	//----- nvinfo : EIATTR_CBANK_PARAM_SIZE
	.align		4
.L_19:
        /*0044*/ 	.byte	0x03, 0x19
        /*0046*/ 	.short	0x000c


	//----- nvinfo : EIATTR_PARAM_CBANK
	.align		4
        /*0048*/ 	.byte	0x04, 0x0a
        /*004a*/ 	.short	(.L_21 - .L_20)
	.align		4
.L_20:
        /*004c*/ 	.word	index@(.nv.constant0._Z14dynamicReversePii)
        /*0050*/ 	.short	0x0380
        /*0052*/ 	.short	0x000c


	//----- nvinfo : EIATTR_SW_WAR
	.align		4
.L_21:
        /*0054*/ 	.byte	0x04, 0x36
        /*0056*/ 	.short	(.L_23 - .L_22)
.L_22:
        /*0058*/ 	.word	0x00000008
.L_23:


//--------------------- .nv.info._Z13staticReversePii --------------------------
	.section	.nv.info._Z13staticReversePii,"",@"SHT_CUDA_INFO"
	.sectionflags	@""
	.align	4


	//----- nvinfo : EIATTR_CUDA_API_VERSION
	.align		4
        /*0000*/ 	.byte	0x04, 0x37
        /*0002*/ 	.short	(.L_25 - .L_24)
.L_24:
        /*0004*/ 	.word	0x00000082


	//----- nvinfo : EIATTR_KPARAM_INFO
	.align		4
.L_25:
        /*0008*/ 	.byte	0x04, 0x17
        /*000a*/ 	.short	(.L_27 - .L_26)
.L_26:
        /*000c*/ 	.word	0x00000000
        /*0010*/ 	.short	0x0001
        /*0012*/ 	.short	0x0008
        /*0014*/ 	.byte	0x00, 0xf0, 0x11, 0x00


	//----- nvinfo : EIATTR_KPARAM_INFO
	.align		4
.L_27:
        /*0018*/ 	.byte	0x04, 0x17
        /*001a*/ 	.short	(.L_29 - .L_28)
.L_28:
        /*001c*/ 	.word	0x00000000
        /*0020*/ 	.short	0x0000
        /*0022*/ 	.short	0x0000
        /*0024*/ 	.byte	0x00, 0xf5, 0x21, 0x00


	//----- nvinfo : EIATTR_SPARSE_MMA_MASK
	.align		4
.L_29:
        /*0028*/ 	.byte	0x03, 0x50
        /*002a*/ 	.short	0x0000


	//----- nvinfo : EIATTR_MAXREG_COUNT
	.align		4
        /*002c*/ 	.byte	0x03, 0x1b
        /*002e*/ 	.short	0x00ff


	//----- nvinfo : EIATTR_NUM_BARRIERS
	.align		4
        /*0030*/ 	.byte	0x02, 0x4c
        /*0032*/ 	.byte	0x01
	.zero		1


	//----- nvinfo : EIATTR_MERCURY_ISA_VERSION
	.align		4
        /*0034*/ 	.byte	0x03, 0x5f
        /*0036*/ 	.short	0x0101


	//----- nvinfo : EIATTR_VRC_CTA_INIT_COUNT
	.align		4
        /*0038*/ 	.byte	0x02, 0x4a
	.zero		1
	.zero		1


	//----- nvinfo : EIATTR_EXIT_INSTR_OFFSETS
	.align		4
        /*003c*/ 	.byte	0x04, 0x1c
        /*003e*/ 	.short	(.L_31 - .L_30)


	//   ....[0]....
.L_30:
        /*0040*/ 	.word	0x00000120


	//----- nvinfo : EIATTR_CBANK_PARAM_SIZE
	.align		4
.L_31:
        /*0044*/ 	.byte	0x03, 0x19
        /*0046*/ 	.short	0x000c


	//----- nvinfo : EIATTR_PARAM_CBANK
	.align		4
        /*0048*/ 	.byte	0x04, 0x0a
        /*004a*/ 	.short	(.L_33 - .L_32)
	.align		4
.L_32:
        /*004c*/ 	.word	index@(.nv.constant0._Z13staticReversePii)
        /*0050*/ 	.short	0x0380
        /*0052*/ 	.short	0x000c


	//----- nvinfo : EIATTR_SW_WAR
	.align		4
.L_33:
        /*0054*/ 	.byte	0x04, 0x36
        /*0056*/ 	.short	(.L_35 - .L_34)
.L_34:
        /*0058*/ 	.word	0x00000008
.L_35:


//--------------------- .nv.callgraph             --------------------------
	.section	.nv.callgraph,"",@"SHT_CUDA_CALLGRAPH"
	.align	4
	.sectionentsize	8
	.align		4
        /*0000*/ 	.word	0x00000000
	.align		4
        /*0004*/ 	.word	0xffffffff
	.align		4
        /*0008*/ 	.word	0x00000000
	.align		4
        /*000c*/ 	.word	0xfffffffe
	.align		4
        /*0010*/ 	.word	0x00000000
	.align		4
        /*0014*/ 	.word	0xfffffffd
	.align		4
        /*0018*/ 	.word	0x00000000
	.align		4
        /*001c*/ 	.word	0xfffffffc


//--------------------- .text._Z14dynamicReversePii --------------------------
	.section	.text._Z14dynamicReversePii,"ax",@progbits
	.align	128
        .global         _Z14dynamicReversePii
        .type           _Z14dynamicReversePii,@function
        .size           _Z14dynamicReversePii,(.L_x_2 - _Z14dynamicReversePii)
        .other          _Z14dynamicReversePii,@"STO_CUDA_ENTRY STV_DEFAULT"
_Z14dynamicReversePii:
.text._Z14dynamicReversePii:
[----:B------:R-:W-:Y:S01]  /*0000*/  LDC R1, c[0x0][0x37c] ;  /* 0x0000df00ff017b82 */ /* 0x000fe20000000800 */
[----:B------:R-:W0:Y:S07]  /*0010*/  S2R R5, SR_TID.X ;  /* 0x0000000000057919 */ /* 0x000e2e0000002100 */
[----:B------:R-:W0:Y:S01]  /*0020*/  LDC.64 R2, c[0x0][0x380] ;  /* 0x0000e000ff027b82 */ /* 0x000e220000000a00 */
[----:B------:R-:W1:Y:S01]  /*0030*/  LDCU.64 UR6, c[0x0][0x358] ;  /* 0x00006b00ff0677ac */ /* 0x000e620008000a00 */
[----:B------:R-:W2:Y:S01]  /*0040*/  LDCU UR8, c[0x0][0x388] ;  /* 0x00007100ff0877ac */ /* 0x000ea20008000800 */
[----:B0-----:R-:W-:-:S05]  /*0050*/  IMAD.WIDE.U32 R2, R5, 0x4, R2 ;  /* 0x0000000405027825 */ /* 0x001fca00078e0002 */
[----:B-1----:R-:W3:Y:S01]  /*0060*/  LDG.E R0, desc[UR6][R2.64] ;  /* 0x0000000602007981 */ /* 0x002ee2000c1e1900 */
[----:B------:R-:W0:Y:S01]  /*0070*/  S2UR UR5, SR_CgaCtaId ;  /* 0x00000000000579c3 */ /* 0x000e220000008800 */
[----:B------:R-:W-:Y:S01]  /*0080*/  UMOV UR4, 0x400 ;  /* 0x0000040000047882 */ /* 0x000fe20000000000 */
[----:B------:R-:W-:-:S05]  /*0090*/  LOP3.LUT R4, RZ, R5, RZ, 0x33, !PT ;  /* 0x00000005ff047212 */ /* 0x000fca00078e33ff */
[----:B--2---:R-:W-:Y:S01]  /*00a0*/  VIADD R4, R4, UR8 ;  /* 0x0000000804047c36 */ /* 0x004fe20008000000 */
[----:B0-----:R-:W-:-:S06]  /*00b0*/  ULEA UR4, UR5, UR4, 0x18 ;  /* 0x0000000405047291 */ /* 0x001fcc000f8ec0ff */
[----:B------:R-:W-:Y:S02]  /*00c0*/  LEA R5, R5, UR4, 0x2 ;  /* 0x0000000405057c11 */ /* 0x000fe4000f8e10ff */
[----:B------:R-:W-:-:S03]  /*00d0*/  LEA R4, R4, UR4, 0x2 ;  /* 0x0000000404047c11 */ /* 0x000fc6000f8e10ff */
[----:B---3--:R-:W-:Y:S01]  /*00e0*/  STS [R5], R0 ;  /* 0x0000000005007388 */ /* 0x008fe20000000800 */
[----:B------:R-:W-:Y:S06]  /*00f0*/  BAR.SYNC.DEFER_BLOCKING 0x0 ;  /* 0x0000000000007b1d */ /* 0x000fec0000010000 */
[----:B------:R-:W0:Y:S04]  /*0100*/  LDS R7, [R4] ;  /* 0x0000000004077984 */ /* 0x000e280000000800 */
[----:B0-----:R-:W-:Y:S01]  /*0110*/  STG.E desc[UR6][R2.64], R7 ;  /* 0x0000000702007986 */ /* 0x001fe2000c101906 */
[----:B------:R-:W-:Y:S05]  /*0120*/  EXIT ;  /* 0x000000000000794d */ /* 0x000fea0003800000 */
.L_x_0:
[----:B------:R-:W-:-:S00]  /*0130*/  BRA `(.L_x_0) ;  /* 0xfffffffc00fc7947 */ /* 0x000fc0000383ffff */
[----:B------:R-:W-:-:S00]  /*0140*/  NOP ;  /* 0x0000000000007918 */ /* 0x000fc00000000000 */
        /* <DEDUP_REMOVED lines=11> */
.L_x_2:


//--------------------- .text._Z13staticReversePii --------------------------
	.section	.text._Z13staticReversePii,"ax",@progbits
	.align	128
        .global         _Z13staticReversePii
        .type           _Z13staticReversePii,@function
        .size           _Z13staticReversePii,(.L_x_3 - _Z13staticReversePii)
        .other          _Z13staticReversePii,@"STO_CUDA_ENTRY STV_DEFAULT"
_Z13staticReversePii:
.text._Z13staticReversePii:
        /* <DEDUP_REMOVED lines=19> */
.L_x_1:
        /* <DEDUP_REMOVED lines=13> */
.L_x_3:


//--------------------- .nv.shared._Z14dynamicReversePii --------------------------
	.section	.nv.shared._Z14dynamicReversePii,"aw",@nobits
	.sectionflags	@""
	.align	16
	.zero		1024


//--------------------- .nv.shared.reserved.0     --------------------------
	.section	.nv.shared.reserved.0,"aw",@nobits
	.weak		__nv_reservedSMEM_offset_0_alias
	.size		__nv_reservedSMEM_offset_0_alias, 0, 64
	.other		__nv_reservedSMEM_offset_0_alias,@"STO_CUDA_RESERVED_SHARED STV_DEFAULT"
__nv_reservedSMEM_offset_0_alias:
	.zero		0
	.zero		64


//--------------------- .nv.shared._Z13staticReversePii --------------------------
	.section	.nv.shared._Z13staticReversePii,"aw",@nobits
	.sectionflags	@""
	.align	16
.nv.shared._Z13staticReversePii:
	.zero		1280


//--------------------- .nv.constant0._Z14dynamicReversePii --------------------------
	.section	.nv.constant0._Z14dynamicReversePii,"a",@progbits
	.sectionflags	@""
	.align	4
.nv.constant0._Z14dynamicReversePii:
	.zero		908


//--------------------- .nv.constant0._Z13staticReversePii --------------------------
	.section	.nv.constant0._Z13staticReversePii,"a",@progbits
	.sectionflags	@""
	.align	4
.nv.constant0._Z13staticReversePii:
	.zero		908


//--------------------- SYMBOLS --------------------------

	.type		.nv.reservedSmem.offset0,@object
	.size		.nv.reservedSmem.offset0,0x4
	.type		.nv.reservedSmem.cap,@object
	.size		.nv.reservedSmem.cap,0x4
